//
// Generated by NVIDIA NVVM Compiler
//
// Compiler Build ID: CL-36424714
// Cuda compilation tools, release 13.0, V13.0.88
// Based on NVVM 20.0.0
//

.version 9.0
.target sm_100
.address_size 64

	// .globl	_Z6vecAddPfS_S_m

.visible .entry _Z6vecAddPfS_S_m(
	.param .u64 .ptr .align 1 _Z6vecAddPfS_S_m_param_0,
	.param .u64 .ptr .align 1 _Z6vecAddPfS_S_m_param_1,
	.param .u64 .ptr .align 1 _Z6vecAddPfS_S_m_param_2,
	.param .u64 _Z6vecAddPfS_S_m_param_3
)
{
	.reg .pred 	%p<2>;
	.reg .b32 	%r<4>;
	.reg .b32 	%f<19>;
	.reg .b64 	%rd<13>;

	ld.param.u64 	%rd3, [_Z6vecAddPfS_S_m_param_0];
	ld.param.u64 	%rd1, [_Z6vecAddPfS_S_m_param_1];
	ld.param.u64 	%rd2, [_Z6vecAddPfS_S_m_param_2];
	cvta.to.global.u64 	%rd4, %rd3;
	mov.u32 	%r1, %tid.x;
	mul.wide.u32 	%rd5, %r1, 4;
	add.s64 	%rd6, %rd4, %rd5;
	ld.global.f32 	%f1, [%rd6];
	cvt.rn.f32.u32 	%f5, %r1;
	setp.leu.f32 	%p1, %f1, %f5;
	@%p1 bra 	$L__BB0_2;
	fma.rn.f32 	%f7, %f1, 0f3BBB989D, 0f3F000000;
	cvt.sat.f32.f32 	%f8, %f7;
	mov.f32 	%f9, 0f4B400001;
	mov.f32 	%f10, 0f437C0000;
	fma.rm.f32 	%f11, %f8, %f10, %f9;
	add.f32 	%f12, %f11, 0fCB40007F;
	neg.f32 	%f13, %f12;
	fma.rn.f32 	%f14, %f1, 0f3FB8AA3B, %f13;
	fma.rn.f32 	%f15, %f1, 0f32A57060, %f14;
	mov.b32 	%r2, %f11;
	shl.b32 	%r3, %r2, 23;
	mov.b32 	%f16, %r3;
	ex2.approx.ftz.f32 	%f17, %f15;
	mul.f32 	%f18, %f17, %f16;
	bra.uni 	$L__BB0_3;
$L__BB0_2:
	cvta.to.global.u64 	%rd7, %rd1;
	add.s64 	%rd9, %rd7, %rd5;
	ld.global.f32 	%f6, [%rd9];
	add.f32 	%f18, %f1, %f6;
$L__BB0_3:
	cvta.to.global.u64 	%rd10, %rd2;
	add.s64 	%rd12, %rd10, %rd5;
	st.global.f32 	[%rd12], %f18;
	ret;

}


// ===== COMPILED SASS (sm_100) =====

	.target	sm_100

	.elftype	@"ET_EXEC"


//--------------------- .note.nv.tkinfo           --------------------------
	.section	.note.nv.tkinfo,"",@"SHT_NOTE"
	.sectionflags	@"SHF_NOTE_NV_TKINFO"
	.tkinfo
        /*0018*/ 	.word	0x00000002
        /*0030*/ 	.string	""
        /*0030*/ 	.string	"ptxas"
        /*0030*/ 	.string	"Cuda compilation tools, release 13.0, V13.0.88"
        /*0030*/ 	.string	"Build cuda_13.0.r13.0/compiler.36424714_0"
        /*0030*/ 	.string	"-arch sm_100 -m 64 "



//--------------------- .note.nv.cuinfo           --------------------------
	.section	.note.nv.cuinfo,"",@"SHT_NOTE"
	.sectionflags	@"SHF_NOTE_NV_CUINFO"
        /*0018*/ 	.short	0x0002
        /*001a*/ 	.short	0x0064
        /*001c*/ 	.short	0x0082
	.zero		2


//--------------------- .nv.info                  --------------------------
	.section	.nv.info,"",@"SHT_CUDA_INFO"
	.align	4


	//----- nvinfo : EIATTR_REGCOUNT
	.align		4
        /*0000*/ 	.byte	0x04, 0x2f
        /*0002*/ 	.short	(.L_1 - .L_0)
	.align		4
.L_0:
        /*0004*/ 	.word	index@(_Z6vecAddPfS_S_m)
        /*0008*/ 	.word	0x00000010


	//----- nvinfo : EIATTR_FRAME_SIZE
	.align		4
.L_1:
        /*000c*/ 	.byte	0x04, 0x11
        /*000e*/ 	.short	(.L_3 - .L_2)
	.align		4
.L_2:
        /*0010*/ 	.word	index@(_Z6vecAddPfS_S_m)
        /*0014*/ 	.word	0x00000000


	//----- nvinfo : EIATTR_MIN_STACK_SIZE
	.align		4
.L_3:
        /*0018*/ 	.byte	0x04, 0x12
        /*001a*/ 	.short	(.L_5 - .L_4)
	.align		4
.L_4:
        /*001c*/ 	.word	index@(_Z6vecAddPfS_S_m)
        /*0020*/ 	.word	0x00000000
.L_5:


//--------------------- .nv.compat                --------------------------
	.section	.nv.compat,"",@"SHT_CUDA_COMPAT_INFO"
	.align	4
        /*0000*/ 	.byte	0x02, 0x09, 0x00, 0x00, 0x02, 0x02, 0x01, 0x00, 0x02, 0x05, 0x05, 0x00, 0x03, 0x07, 0x01, 0x01
        /*0010*/ 	.byte	0x02, 0x03, 0x00, 0x00, 0x02, 0x06, 0x01, 0x00, 0x04, 0x0b, 0x08, 0x00, 0x09, 0x00, 0x00, 0x00
        /*0020*/ 	.byte	0x00, 0x00, 0x00, 0x00


//--------------------- .nv.info._Z6vecAddPfS_S_m --------------------------
	.section	.nv.info._Z6vecAddPfS_S_m,"",@"SHT_CUDA_INFO"
	.sectionflags	@""
	.align	4


	//----- nvinfo : EIATTR_CUDA_API_VERSION
	.align		4
        /*0000*/ 	.byte	0x04, 0x37
        /*0002*/ 	.short	(.L_7 - .L_6)
.L_6:
        /*0004*/ 	.word	0x00000082


	//----- nvinfo : EIATTR_KPARAM_INFO
	.align		4
.L_7:
        /*0008*/ 	.byte	0x04, 0x17
        /*000a*/ 	.short	(.L_9 - .L_8)
.L_8:
        /*000c*/ 	.word	0x00000000
        /*0010*/ 	.short	0x0003
        /*0012*/ 	.short	0x0018
        /*0014*/ 	.byte	0x00, 0xf0, 0x21, 0x00


	//----- nvinfo : EIATTR_KPARAM_INFO
	.align		4
.L_9:
        /*0018*/ 	.byte	0x04, 0x17
        /*001a*/ 	.short	(.L_11 - .L_10)
.L_10:
        /*001c*/ 	.word	0x00000000
        /*0020*/ 	.short	0x0002
        /*0022*/ 	.short	0x0010
        /*0024*/ 	.byte	0x00, 0xf5, 0x21, 0x00


	//----- nvinfo : EIATTR_KPARAM_INFO
	.align		4
.L_11:
        /*0028*/ 	.byte	0x04, 0x17
        /*002a*/ 	.short	(.L_13 - .L_12)
.L_12:
        /*002c*/ 	.word	0x00000000
        /*0030*/ 	.short	0x0001
        /*0032*/ 	.short	0x0008
        /*0034*/ 	.byte	0x00, 0xf5, 0x21, 0x00


	//----- nvinfo : EIATTR_KPARAM_INFO
	.align		4
.L_13:
        /*0038*/ 	.byte	0x04, 0x17
        /*003a*/ 	.short	(.L_15 - .L_14)
.L_14:
        /*003c*/ 	.word	0x00000000
        /*0040*/ 	.short	0x0000
        /*0042*/ 	.short	0x0000
        /*0044*/ 	.byte	0x00, 0xf5, 0x21, 0x00


	//----- nvinfo : EIATTR_SPARSE_MMA_MASK
	.align		4
.L_15:
        /*0048*/ 	.byte	0x03, 0x50
        /*004a*/ 	.short	0x0000


	//----- nvinfo : EIATTR_MAXREG_COUNT
	.align		4
        /*004c*/ 	.byte	0x03, 0x1b
        /*004e*/ 	.short	0x00ff


	//----- nvinfo : EIATTR_MERCURY_ISA_VERSION
	.align		4
        /*0050*/ 	.byte	0x03, 0x5f
        /*0052*/ 	.short	0x0101


	//----- nvinfo : EIATTR_VRC_CTA_INIT_COUNT
	.align		4
        /*0054*/ 	.byte	0x02, 0x4a
	.zero		1
	.zero		1


	//----- nvinfo : EIATTR_EXIT_INSTR_OFFSETS
	.align		4
        /*0058*/ 	.byte	0x04, 0x1c
        /*005a*/ 	.short	(.L_17 - .L_16)


	//   ....[0]....
.L_16:
        /*005c*/ 	.word	0x00000190


	//----- nvinfo : EIATTR_CBANK_PARAM_SIZE
	.align		4
.L_17:
        /*0060*/ 	.byte	0x03, 0x19
        /*0062*/ 	.short	0x0020


	//----- nvinfo : EIATTR_PARAM_CBANK
	.align		4
        /*0064*/ 	.byte	0x04, 0x0a
        /*0066*/ 	.short	(.L_19 - .L_18)
	.align		4
.L_18:
        /*0068*/ 	.word	index@(.nv.constant0._Z6vecAddPfS_S_m)
        /*006c*/ 	.short	0x0380
        /*006e*/ 	.short	0x0020


	//----- nvinfo : EIATTR_SW_WAR
	.align		4
.L_19:
        /*0070*/ 	.byte	0x04, 0x36
        /*0072*/ 	.short	(.L_21 - .L_20)
.L_20:
        /*0074*/ 	.word	0x00000008
.L_21:


//--------------------- .nv.callgraph             --------------------------
	.section	.nv.callgraph,"",@"SHT_CUDA_CALLGRAPH"
	.align	4
	.sectionentsize	8
	.align		4
        /*0000*/ 	.word	0x00000000
	.align		4
        /*0004*/ 	.word	0xffffffff
	.align		4
        /*0008*/ 	.word	0x00000000
	.align		4
        /*000c*/ 	.word	0xfffffffe
	.align		4
        /*0010*/ 	.word	0x00000000
	.align		4
        /*0014*/ 	.word	0xfffffffd
	.align		4
        /*0018*/ 	.word	0x00000000
	.align		4
        /*001c*/ 	.word	0xfffffffc


//--------------------- .text._Z6vecAddPfS_S_m    --------------------------
	.section	.text._Z6vecAddPfS_S_m,"ax",@progbits
	.align	128
        .global         _Z6vecAddPfS_S_m
        .type           _Z6vecAddPfS_S_m,@function
        .size           _Z6vecAddPfS_S_m,(.L_x_1 - _Z6vecAddPfS_S_m)
        .other          _Z6vecAddPfS_S_m,@"STO_CUDA_ENTRY STV_DEFAULT"
_Z6vecAddPfS_S_m:
.text._Z6vecAddPfS_S_m:
[----:B------:R-:W-:Y:S01]  /*0000*/  LDC R1, c[0x0][0x37c] ;  /* 0x0000df00ff017b82 */ /* 0x000fe20000000800 */
[----:B------:R-:W0:Y:S07]  /*0010*/  S2R R11, SR_TID.X ;  /* 0x00000000000b7919 */ /* 0x000e2e0000002100 */
[----:B------:R-:W0:Y:S01]  /*0020*/  LDC.64 R2, c[0x0][0x380] ;  /* 0x0000e000ff027b82 */ /* 0x000e220000000a00 */
[----:B------:R-:W1:Y:S01]  /*0030*/  LDCU.64 UR4, c[0x0][0x358] ;  /* 0x00006b00ff0477ac */ /* 0x000e620008000a00 */
[----:B0-----:R-:W-:-:S05]  /*0040*/  IMAD.WIDE.U32 R2, R11, 0x4, R2 ;  /* 0x000000040b027825 */ /* 0x001fca00078e0002 */
[----:B-1----:R0:W2:Y:S01]  /*0050*/  LDG.E R0, desc[UR4][R2.64] ;  /* 0x0000000402007981 */ /* 0x0020a2000c1e1900 */
[----:B------:R-:W-:Y:S01]  /*0060*/  I2FP.F32.U32 R5, R11 ;  /* 0x0000000b00057245 */ /* 0x000fe20000201000 */
[----:B0-----:R-:W0:Y:S03]  /*0070*/  LDC.64 R2, c[0x0][0x390] ;  /* 0x0000e400ff027b82 */ /* 0x001e260000000a00 */
[----:B--2---:R-:W-:-:S13]  /*0080*/  FSETP.GT.AND P0, PT, R0, R5, PT ;  /* 0x000000050000720b */ /* 0x004fda0003f04000 */
[----:B------:R-:W1:Y:S02]  /*0090*/  @!P0 LDC.64 R4, c[0x0][0x388] ;  /* 0x0000e200ff048b82 */ /* 0x000e640000000a00 */
[----:B-1----:R-:W-:-:S05]  /*00a0*/  @!P0 IMAD.WIDE.U32 R4, R11, 0x4, R4 ;  /* 0x000000040b048825 */ /* 0x002fca00078e0004 */
[----:B------:R-:W2:Y:S01]  /*00b0*/  @!P0 LDG.E R9, desc[UR4][R4.64] ;  /* 0x0000000404098981 */ /* 0x000ea2000c1e1900 */
[----:B------:R-:W-:Y:S01]  /*00c0*/  @P0 MOV R7, 0x3bbb989d ;  /* 0x3bbb989d00070802 */ /* 0x000fe20000000f00 */
[----:B0-----:R-:W-:Y:S01]  /*00d0*/  IMAD.WIDE.U32 R2, R11, 0x4, R2 ;  /* 0x000000040b027825 */ /* 0x001fe200078e0002 */
[----:B------:R-:W-:-:S03]  /*00e0*/  @P0 MOV R13, 0x437c0000 ;  /* 0x437c0000000d0802 */ /* 0x000fc60000000f00 */
[----:B------:R-:W-:-:S04]  /*00f0*/  @P0 FFMA.SAT R6, R0, R7, 0.5 ;  /* 0x3f00000000060423 */ /* 0x000fc80000002007 */
[----:B------:R-:W-:-:S04]  /*0100*/  @P0 FFMA.RM R6, R6, R13, 12582913 ;  /* 0x4b40000106060423 */ /* 0x000fc8000000400d */
[C---:B------:R-:W-:Y:S01]  /*0110*/  @P0 FADD R7, R6.reuse, -12583039 ;  /* 0xcb40007f06070421 */ /* 0x040fe20000000000 */
[----:B------:R-:W-:-:S03]  /*0120*/  @P0 SHF.L.U32 R6, R6, 0x17, RZ ;  /* 0x0000001706060819 */ /* 0x000fc600000006ff */
[----:B------:R-:W-:-:S04]  /*0130*/  @P0 FFMA R7, R0, 1.4426950216293334961, -R7 ;  /* 0x3fb8aa3b00070823 */ /* 0x000fc80000000807 */
[----:B------:R-:W-:-:S06]  /*0140*/  @P0 FFMA R7, R0, 1.925963033500011079e-08, R7 ;  /* 0x32a5706000070823 */ /* 0x000fcc0000000007 */
[----:B------:R-:W0:Y:S02]  /*0150*/  @P0 MUFU.EX2 R7, R7 ;  /* 0x0000000700070308 */ /* 0x000e240000000800 */
[----:B0-----:R-:W-:Y:S01]  /*0160*/  @P0 FMUL R5, R6, R7 ;  /* 0x0000000706050220 */ /* 0x001fe20000400000 */
[----:B--2---:R-:W-:-:S05]  /*0170*/  @!P0 FADD R5, R0, R9 ;  /* 0x0000000900058221 */ /* 0x004fca0000000000 */
[----:B------:R-:W-:Y:S01]  /*0180*/  STG.E desc[UR4][R2.64], R5 ;  /* 0x0000000502007986 */ /* 0x000fe2000c101904 */
[----:B------:R-:W-:Y:S05]  /*0190*/  EXIT ;  /* 0x000000000000794d */ /* 0x000fea0003800000 */
.L_x_0:
[----:B------:R-:W-:-:S00]  /*01a0*/  BRA `(.L_x_0) ;  /* 0xfffffffc00fc7947 */ /* 0x000fc0000383ffff */
[----:B------:R-:W-:-:S00]  /*01b0*/  NOP ;  /* 0x0000000000007918 */ /* 0x000fc00000000000 */
        /* <DEDUP_REMOVED lines=12> */
.L_x_1:


//--------------------- .nv.shared.reserved.0     --------------------------
	.section	.nv.shared.reserved.0,"aw",@nobits
	.weak		__nv_reservedSMEM_offset_0_alias
	.size		__nv_reservedSMEM_offset_0_alias, 0, 64
	.other		__nv_reservedSMEM_offset_0_alias,@"STO_CUDA_RESERVED_SHARED STV_DEFAULT"
__nv_reservedSMEM_offset_0_alias:
	.zero		0
	.zero		64


//--------------------- .nv.constant0._Z6vecAddPfS_S_m --------------------------
	.section	.nv.constant0._Z6vecAddPfS_S_m,"a",@progbits
	.sectionflags	@""
	.align	4
.nv.constant0._Z6vecAddPfS_S_m:
	.zero		928


//--------------------- SYMBOLS --------------------------

	.type		.nv.reservedSmem.offset0,@object
	.size		.nv.reservedSmem.offset0,0x4
